	.headerflags	@"EF_CUDA_TEXMODE_UNIFIED EF_CUDA_64BIT_ADDRESS EF_CUDA_ACCELERATORS EF_CUDA_SM90 EF_CUDA_VIRTUAL_SM(EF_CUDA_SM90)"
	.elftype	@"ET_EXEC"


//--------------------- .nv.info                  --------------------------
	.section	.nv.info,"",@"SHT_CUDA_INFO"
	.align	4


	//----- nvinfo : EIATTR_REGCOUNT
	.align		4
        /*0000*/ 	.byte	0x04, 0x2f
        /*0002*/ 	.short	(.L_3 - .L_2)
	.align		4
.L_2:
        /*0004*/ 	.word	index@(triton_poi_fused__native_batch_norm_legit_no_training_11)
        /*0008*/ 	.word	0x00000016


	//----- nvinfo : EIATTR_MIN_STACK_SIZE
	.align		4
.L_3:
        /*000c*/ 	.byte	0x04, 0x12
        /*000e*/ 	.short	(.L_5 - .L_4)
	.align		4
.L_4:
        /*0010*/ 	.word	index@(triton_poi_fused__native_batch_norm_legit_no_training_11)
        /*0014*/ 	.word	0x00000000


	//----- nvinfo : EIATTR_FRAME_SIZE
	.align		4
.L_5:
        /*0018*/ 	.byte	0x04, 0x11
        /*001a*/ 	.short	(.L_7 - .L_6)
	.align		4
.L_6:
        /*001c*/ 	.word	index@(triton_poi_fused__native_batch_norm_legit_no_training_11)
        /*0020*/ 	.word	0x00000000


	//----- nvinfo : EIATTR_MIN_STACK_SIZE
	.align		4
.L_7:
        /*0024*/ 	.byte	0x04, 0x12
        /*0026*/ 	.short	(.L_9 - .L_8)
	.align		4
.L_8:
        /*0028*/ 	.word	index@(triton_poi_fused__native_batch_norm_legit_no_training_11)
        /*002c*/ 	.word	0x00000000
.L_9:


//--------------------- .nv.info.triton_poi_fused__native_batch_norm_legit_no_training_11 --------------------------
	.section	.nv.info.triton_poi_fused__native_batch_norm_legit_no_training_11,"",@"SHT_CUDA_INFO"
	.sectionflags	@""
	.align	4


	//----- nvinfo : EIATTR_CUDA_API_VERSION
	.align		4
        /*0000*/ 	.byte	0x04, 0x37
        /*0002*/ 	.short	(.L_11 - .L_10)
.L_10:
        /*0004*/ 	.word	0x0000007c


	//----- nvinfo : EIATTR_KPARAM_INFO
	.align		4
.L_11:
        /*0008*/ 	.byte	0x04, 0x17
        /*000a*/ 	.short	(.L_13 - .L_12)
.L_12:
        /*000c*/ 	.word	0x00000000
        /*0010*/ 	.short	0x0006
        /*0012*/ 	.short	0x0030
        /*0014*/ 	.byte	0x00, 0xf0, 0x11, 0x00


	//----- nvinfo : EIATTR_KPARAM_INFO
	.align		4
.L_13:
        /*0018*/ 	.byte	0x04, 0x17
        /*001a*/ 	.short	(.L_15 - .L_14)
.L_14:
        /*001c*/ 	.word	0x00000000
        /*0020*/ 	.short	0x0005
        /*0022*/ 	.short	0x0028
        /*0024*/ 	.byte	0x00, 0xf4, 0x21, 0x00


	//----- nvinfo : EIATTR_KPARAM_INFO
	.align		4
.L_15:
        /*0028*/ 	.byte	0x04, 0x17
        /*002a*/ 	.short	(.L_17 - .L_16)
.L_16:
        /*002c*/ 	.word	0x00000000
        /*0030*/ 	.short	0x0004
        /*0032*/ 	.short	0x0020
        /*0034*/ 	.byte	0x00, 0xf4, 0x21, 0x00


	//----- nvinfo : EIATTR_KPARAM_INFO
	.align		4
.L_17:
        /*0038*/ 	.byte	0x04, 0x17
        /*003a*/ 	.short	(.L_19 - .L_18)
.L_18:
        /*003c*/ 	.word	0x00000000
        /*0040*/ 	.short	0x0003
        /*0042*/ 	.short	0x0018
        /*0044*/ 	.byte	0x00, 0xf4, 0x21, 0x00


	//----- nvinfo : EIATTR_KPARAM_INFO
	.align		4
.L_19:
        /*0048*/ 	.byte	0x04, 0x17
        /*004a*/ 	.short	(.L_21 - .L_20)
.L_20:
        /*004c*/ 	.word	0x00000000
        /*0050*/ 	.short	0x0002
        /*0052*/ 	.short	0x0010
        /*0054*/ 	.byte	0x00, 0xf4, 0x21, 0x00


	//----- nvinfo : EIATTR_KPARAM_INFO
	.align		4
.L_21:
        /*0058*/ 	.byte	0x04, 0x17
        /*005a*/ 	.short	(.L_23 - .L_22)
.L_22:
        /*005c*/ 	.word	0x00000000
        /*0060*/ 	.short	0x0001
        /*0062*/ 	.short	0x0008
        /*0064*/ 	.byte	0x00, 0xf4, 0x21, 0x00


	//----- nvinfo : EIATTR_KPARAM_INFO
	.align		4
.L_23:
        /*0068*/ 	.byte	0x04, 0x17
        /*006a*/ 	.short	(.L_25 - .L_24)
.L_24:
        /*006c*/ 	.word	0x00000000
        /*0070*/ 	.short	0x0000
        /*0072*/ 	.short	0x0000
        /*0074*/ 	.byte	0x00, 0xf4, 0x21, 0x00


	//----- nvinfo : EIATTR_SPARSE_MMA_MASK
	.align		4
.L_25:
        /*0078*/ 	.byte	0x03, 0x50
        /*007a*/ 	.short	0x0000


	//----- nvinfo : EIATTR_MAXREG_COUNT
	.align		4
        /*007c*/ 	.byte	0x03, 0x1b
        /*007e*/ 	.short	0x00ff


	//----- nvinfo : EIATTR_EXIT_INSTR_OFFSETS
	.align		4
        /*0080*/ 	.byte	0x04, 0x1c
        /*0082*/ 	.short	(.L_27 - .L_26)


	//   ....[0]....
.L_26:
        /*0084*/ 	.word	0x000003d0


	//   ....[1]....
        /*0088*/ 	.word	0x000003f0


	//----- nvinfo : EIATTR_REQNTID
	.align		4
.L_27:
        /*008c*/ 	.byte	0x04, 0x10
        /*008e*/ 	.short	(.L_29 - .L_28)
.L_28:
        /*0090*/ 	.word	0x00000080
        /*0094*/ 	.word	0x00000001
        /*0098*/ 	.word	0x00000001


	//----- nvinfo : EIATTR_CBANK_PARAM_SIZE
	.align		4
.L_29:
        /*009c*/ 	.byte	0x03, 0x19
        /*009e*/ 	.short	0x0034


	//----- nvinfo : EIATTR_PARAM_CBANK
	.align		4
        /*00a0*/ 	.byte	0x04, 0x0a
        /*00a2*/ 	.short	(.L_31 - .L_30)
	.align		4
.L_30:
        /*00a4*/ 	.word	index@(.nv.constant0.triton_poi_fused__native_batch_norm_legit_no_training_11)
        /*00a8*/ 	.short	0x0210
        /*00aa*/ 	.short	0x0034


	//----- nvinfo : EIATTR_SW_WAR
	.align		4
.L_31:
        /*00ac*/ 	.byte	0x04, 0x36
        /*00ae*/ 	.short	(.L_33 - .L_32)
.L_32:
        /*00b0*/ 	.word	0x00000008
.L_33:


//--------------------- .nv.callgraph             --------------------------
	.section	.nv.callgraph,"",@"SHT_CUDA_CALLGRAPH"
	.align	4
	.sectionentsize	8
	.align		4
        /*0000*/ 	.word	0x00000000
	.align		4
        /*0004*/ 	.word	0xffffffff
	.align		4
        /*0008*/ 	.word	0x00000000
	.align		4
        /*000c*/ 	.word	0xfffffffe
	.align		4
        /*0010*/ 	.word	0x00000000
	.align		4
        /*0014*/ 	.word	0xfffffffd
	.align		4
        /*0018*/ 	.word	0x00000000
	.align		4
        /*001c*/ 	.word	0xfffffffc


//--------------------- .nv.constant4             --------------------------
	.section	.nv.constant4,"a",@progbits
	.align	8
	.align		8
.nv.constant4:
        /*0000*/ 	.dword	_$_str
	.align		8
        /*0008*/ 	.dword	_$_str_$_2


//--------------------- .text.triton_poi_fused__native_batch_norm_legit_no_training_11 --------------------------
	.section	.text.triton_poi_fused__native_batch_norm_legit_no_training_11,"ax",@progbits
	.align	128
        .global         triton_poi_fused__native_batch_norm_legit_no_training_11
        .type           triton_poi_fused__native_batch_norm_legit_no_training_11,@function
        .size           triton_poi_fused__native_batch_norm_legit_no_training_11,(.L_x_1 - triton_poi_fused__native_batch_norm_legit_no_training_11)
        .other          triton_poi_fused__native_batch_norm_legit_no_training_11,@"STO_CUDA_ENTRY STV_DEFAULT"
triton_poi_fused__native_batch_norm_legit_no_training_11:
.text.triton_poi_fused__native_batch_norm_legit_no_training_11:
[----:B------:R-:W0:Y:S01]  /*0000*/  LDC R1, c[0x0][0x28] ;  /* 0x00000a00ff017b82 */ /* 0x000e220000000800 */
[----:B------:R-:W1:Y:S07]  /*0010*/  S2R R0, SR_TID.X ;  /* 0x0000000000007919 */ /* 0x000e6e0000002100 */
[----:B------:R-:W2:Y:S01]  /*0020*/  LDC.64 R8, c[0x0][0x220] ;  /* 0x00008800ff087b82 */ /* 0x000ea20000000a00 */
[----:B------:R-:W-:Y:S01]  /*0030*/  ULDC.64 UR4, c[0x0][0x208] ;  /* 0x0000820000047ab9 */ /* 0x000fe20000000a00 */
[----:B------:R-:W3:Y:S06]  /*0040*/  S2R R3, SR_CTAID.X ;  /* 0x0000000000037919 */ /* 0x000eec0000002500 */
[----:B------:R-:W4:Y:S08]  /*0050*/  LDC.64 R12, c[0x0][0x210] ;  /* 0x00008400ff0c7b82 */ /* 0x000f300000000a00 */
[----:B------:R-:W5:Y:S08]  /*0060*/  LDC.64 R14, c[0x0][0x218] ;  /* 0x00008600ff0e7b82 */ /* 0x000f700000000a00 */
[----:B------:R-:W5:Y:S01]  /*0070*/  LDC.64 R16, c[0x0][0x228] ;  /* 0x00008a00ff107b82 */ /* 0x000f620000000a00 */
[----:B-1----:R-:W-:-:S07]  /*0080*/  SHF.L.U32 R0, R0, 0x1, RZ ;  /* 0x0000000100007819 */ /* 0x002fce00000006ff */
[----:B------:R-:W1:Y:S01]  /*0090*/  LDC.64 R18, c[0x0][0x230] ;  /* 0x00008c00ff127b82 */ /* 0x000e620000000a00 */
[----:B------:R-:W-:-:S04]  /*00a0*/  LOP3.LUT R0, R0, 0xfe, RZ, 0xc0, !PT ;  /* 0x000000fe00007812 */ /* 0x000fc800078ec0ff */
[----:B---3--:R-:W-:-:S04]  /*00b0*/  LEA R0, R3, R0, 0x8 ;  /* 0x0000000003007211 */ /* 0x008fc800078e40ff */
[C---:B------:R-:W-:Y:S01]  /*00c0*/  ISETP.GE.AND P4, PT, R0.reuse, 0x5800, PT ;  /* 0x000058000000780c */ /* 0x040fe20003f86270 */
[----:B------:R-:W-:-:S05]  /*00d0*/  IMAD.HI R2, R0, 0x2e8ba2e9, RZ ;  /* 0x2e8ba2e900027827 */ /* 0x000fca00078e02ff */
[----:B------:R-:W-:-:S04]  /*00e0*/  SHF.R.U32.HI R3, RZ, 0x1f, R2 ;  /* 0x0000001fff037819 */ /* 0x000fc80000011602 */
[----:B------:R-:W-:-:S05]  /*00f0*/  LEA.HI.SX32 R3, R2, R3, 0x1e ;  /* 0x0000000302037211 */ /* 0x000fca00078ff2ff */
[----:B------:R-:W-:Y:S01]  /*0100*/  IMAD R11, R3, -0x16, R0 ;  /* 0xffffffea030b7824 */ /* 0x000fe200078e0200 */
[----:B------:R-:W-:-:S03]  /*0110*/  CS2R R2, SRZ ;  /* 0x0000000000027805 */ /* 0x000fc6000001ff00 */
[----:B--2---:R-:W-:-:S05]  /*0120*/  IMAD.WIDE R8, R11, 0x4, R8 ;  /* 0x000000040b087825 */ /* 0x004fca00078e0208 */
[----:B------:R2:W3:Y:S01]  /*0130*/  @!P4 LDG.E.EL.64 R2, desc[UR4][R8.64] ;  /* 0x000000040802c981 */ /* 0x0004e2000c2e1b00 */
[----:B------:R-:W-:Y:S02]  /*0140*/  CS2R R4, SRZ ;  /* 0x0000000000047805 */ /* 0x000fe4000001ff00 */
[----:B------:R-:W-:Y:S01]  /*0150*/  CS2R R6, SRZ ;  /* 0x0000000000067805 */ /* 0x000fe2000001ff00 */
[----:B----4-:R-:W-:-:S04]  /*0160*/  IMAD.WIDE R12, R0, 0x4, R12 ;  /* 0x00000004000c7825 */ /* 0x010fc800078e020c */
[C---:B-----5:R-:W-:Y:S01]  /*0170*/  IMAD.WIDE R14, R11.reuse, 0x4, R14 ;  /* 0x000000040b0e7825 */ /* 0x060fe200078e020e */
[----:B------:R-:W4:Y:S04]  /*0180*/  @!P4 LDG.E.64 R4, desc[UR4][R12.64] ;  /* 0x000000040c04c981 */ /* 0x000f28000c1e1b00 */
[----:B------:R5:W4:Y:S01]  /*0190*/  @!P4 LDG.E.EL.64 R6, desc[UR4][R14.64] ;  /* 0x000000040e06c981 */ /* 0x000b22000c2e1b00 */
[----:B0-----:R-:W-:Y:S01]  /*01a0*/  IMAD.WIDE R16, R11, 0x4, R16 ;  /* 0x000000040b107825 */ /* 0x001fe200078e0210 */
[----:B--2---:R-:W-:-:S03]  /*01b0*/  CS2R R8, SRZ ;  /* 0x0000000000087805 */ /* 0x004fc6000001ff00 */
[----:B-1----:R-:W-:Y:S01]  /*01c0*/  IMAD.WIDE R18, R11, 0x4, R18 ;  /* 0x000000040b127825 */ /* 0x002fe200078e0212 */
[----:B------:R-:W-:-:S04]  /*01d0*/  CS2R R10, SRZ ;  /* 0x00000000000a7805 */ /* 0x000fc8000001ff00 */
[----:B------:R-:W2:Y:S04]  /*01e0*/  @!P4 LDG.E.EL.64 R8, desc[UR4][R18.64] ;  /* 0x000000041208c981 */ /* 0x000ea8000c2e1b00 */
[----:B------:R-:W2:Y:S01]  /*01f0*/  @!P4 LDG.E.EL.64 R10, desc[UR4][R16.64] ;  /* 0x00000004100ac981 */ /* 0x000ea2000c2e1b00 */
[----:B-----5:R-:W-:Y:S01]  /*0200*/  HFMA2.MMA R15, -RZ, RZ, 1.625, 0 ;  /* 0x3e800000ff0f7435 */ /* 0x020fe200000001ff */
[----:B---3--:R-:W-:Y:S01]  /*0210*/  FADD R2, R2, 0.0010000000474974513054 ;  /* 0x3a83126f02027421 */ /* 0x008fe20000000000 */
[----:B------:R-:W-:-:S03]  /*0220*/  FADD R12, R3, 0.0010000000474974513054 ;  /* 0x3a83126f030c7421 */ /* 0x000fc60000000000 */
[----:B------:R0:W1:Y:S08]  /*0230*/  MUFU.SQRT R13, R2 ;  /* 0x00000002000d7308 */ /* 0x0000700000002000 */
[----:B------:R-:W3:Y:S01]  /*0240*/  MUFU.SQRT R14, R12 ;  /* 0x0000000c000e7308 */ /* 0x000ee20000002000 */
[----:B0-----:R-:W0:Y:S01]  /*0250*/  LDC.64 R2, c[0x0][0x238] ;  /* 0x00008e00ff027b82 */ /* 0x001e220000000a00 */
[----:B-1----:R-:W-:-:S02]  /*0260*/  FSETP.GT.AND P0, PT, R13, 8.50705917302346158658e+37, PT ;  /* 0x7e8000000d00780b */ /* 0x002fc40003f04000 */
[----:B------:R-:W-:Y:S02]  /*0270*/  FSETP.GEU.AND P2, PT, R13, 1.175494350822287508e-38, PT ;  /* 0x008000000d00780b */ /* 0x000fe40003f4e000 */
[C---:B---3--:R-:W-:Y:S02]  /*0280*/  FSETP.GT.AND P1, PT, R14.reuse, 8.50705917302346158658e+37, PT ;  /* 0x7e8000000e00780b */ /* 0x048fe40003f24000 */
[----:B------:R-:W-:-:S07]  /*0290*/  FSETP.GEU.AND P3, PT, R14, 1.175494350822287508e-38, PT ;  /* 0x008000000e00780b */ /* 0x000fce0003f6e000 */
[----:B------:R-:W-:-:S04]  /*02a0*/  @P0 FMUL R13, R13, 0.25 ;  /* 0x3e8000000d0d0820 */ /* 0x000fc80000400000 */
[----:B------:R-:W-:Y:S01]  /*02b0*/  @!P2 FMUL R13, R13, 16777216 ;  /* 0x4b8000000d0da820 */ /* 0x000fe20000400000 */
[----:B------:R-:W-:-:S04]  /*02c0*/  @P1 FMUL R14, R14, 0.25 ;  /* 0x3e8000000e0e1820 */ /* 0x000fc80000400000 */
[----:B------:R-:W-:Y:S01]  /*02d0*/  @!P3 FMUL R14, R14, 16777216 ;  /* 0x4b8000000e0eb820 */ /* 0x000fe20000400000 */
[----:B------:R-:W1:Y:S01]  /*02e0*/  MUFU.RCP R13, R13 ;  /* 0x0000000d000d7308 */ /* 0x000e620000001000 */
[----:B------:R-:W-:-:S07]  /*02f0*/  FSEL R12, R15, 1, P0 ;  /* 0x3f8000000f0c7808 */ /* 0x000fce0000000000 */
[----:B------:R-:W3:Y:S01]  /*0300*/  MUFU.RCP R14, R14 ;  /* 0x0000000e000e7308 */ /* 0x000ee20000001000 */
[----:B------:R-:W-:Y:S01]  /*0310*/  FSEL R15, R15, 1, P1 ;  /* 0x3f8000000f0f7808 */ /* 0x000fe20000800000 */
[----:B------:R-:W-:Y:S01]  /*0320*/  @!P2 FMUL R12, R12, 16777216 ;  /* 0x4b8000000c0ca820 */ /* 0x000fe20000400000 */
[----:B----4-:R-:W-:-:S03]  /*0330*/  FADD R4, -R6, R4 ;  /* 0x0000000406047221 */ /* 0x010fc60000000100 */
[----:B------:R-:W-:Y:S01]  /*0340*/  @!P3 FMUL R15, R15, 16777216 ;  /* 0x4b8000000f0fb820 */ /* 0x000fe20000400000 */
[----:B------:R-:W-:Y:S01]  /*0350*/  FADD R5, -R7, R5 ;  /* 0x0000000507057221 */ /* 0x000fe20000000100 */
[----:B-1----:R-:W-:Y:S02]  /*0360*/  FMUL R13, R13, R12 ;  /* 0x0000000c0d0d7220 */ /* 0x002fe40000400000 */
[----:B---3--:R-:W-:Y:S02]  /*0370*/  FMUL R6, R14, R15 ;  /* 0x0000000f0e067220 */ /* 0x008fe40000400000 */
[----:B------:R-:W-:Y:S02]  /*0380*/  FMUL R13, R4, R13 ;  /* 0x0000000d040d7220 */ /* 0x000fe40000400000 */
[----:B------:R-:W-:Y:S01]  /*0390*/  FMUL R6, R5, R6 ;  /* 0x0000000605067220 */ /* 0x000fe20000400000 */
[----:B0-----:R-:W-:-:S04]  /*03a0*/  IMAD.WIDE R2, R0, 0x4, R2 ;  /* 0x0000000400027825 */ /* 0x001fc800078e0202 */
[----:B--2---:R-:W-:Y:S01]  /*03b0*/  FFMA R8, R13, R10, R8 ;  /* 0x0000000a0d087223 */ /* 0x004fe20000000008 */
[----:B------:R-:W-:Y:S01]  /*03c0*/  FFMA R9, R6, R11, R9 ;  /* 0x0000000b06097223 */ /* 0x000fe20000000009 */
[----:B------:R-:W-:Y:S06]  /*03d0*/  @P4 EXIT ;  /* 0x000000000000494d */ /* 0x000fec0003800000 */
[----:B------:R-:W-:Y:S01]  /*03e0*/  STG.E.64 desc[UR4][R2.64], R8 ;  /* 0x0000000802007986 */ /* 0x000fe2000c101b04 */
[----:B------:R-:W-:Y:S05]  /*03f0*/  EXIT ;  /* 0x000000000000794d */ /* 0x000fea0003800000 */
.L_x_0:
[----:B------:R-:W-:-:S00]  /*0400*/  BRA `(.L_x_0) ;  /* 0xfffffffc00fc7947 */ /* 0x000fc0000383ffff */
[----:B------:R-:W-:-:S00]  /*0410*/  NOP ;  /* 0x0000000000007918 */ /* 0x000fc00000000000 */
        /* <DEDUP_REMOVED lines=14> */
.L_x_1:


//--------------------- .nv.global.init           --------------------------
	.section	.nv.global.init,"aw",@progbits
.nv.global.init:
	.type		_$_str,@object
	.size		_$_str,(_$_str_$_2 - _$_str)
_$_str:
        /*0000*/ 	.byte	0x5f, 0x5f, 0x43, 0x55, 0x44, 0x41, 0x5f, 0x46, 0x54, 0x5a, 0x00
	.type		_$_str_$_2,@object
	.size		_$_str_$_2,(.L_1 - _$_str_$_2)
_$_str_$_2:
        /*000b*/ 	.byte	0x5f, 0x5f, 0x43, 0x55, 0x44, 0x41, 0x5f, 0x50, 0x52, 0x45, 0x43, 0x5f, 0x53, 0x51, 0x52, 0x54
        /*001b*/ 	.byte	0x00
.L_1:


//--------------------- .nv.constant0.triton_poi_fused__native_batch_norm_legit_no_training_11 --------------------------
	.section	.nv.constant0.triton_poi_fused__native_batch_norm_legit_no_training_11,"a",@progbits
	.sectionflags	@""
	.align	4
.nv.constant0.triton_poi_fused__native_batch_norm_legit_no_training_11:
	.zero		580
